//
// Generated by NVIDIA NVVM Compiler
//
// Compiler Build ID: CL-36424714
// Cuda compilation tools, release 13.0, V13.0.88
// Based on NVVM 20.0.0
//

.version 9.0
.target sm_100
.address_size 64

	// .globl	_Z3addiPfS_
.extern .func  (.param .b32 func_retval0) vprintf
(
	.param .b64 vprintf_param_0,
	.param .b64 vprintf_param_1
)
;
.global .align 1 .b8 $str[6] = {37, 100, 32, 37, 100};

.visible .entry _Z3addiPfS_(
	.param .u32 _Z3addiPfS__param_0,
	.param .u64 .ptr .align 1 _Z3addiPfS__param_1,
	.param .u64 .ptr .align 1 _Z3addiPfS__param_2
)
{
	.local .align 8 .b8 	__local_depot0[8];
	.reg .b64 	%SP;
	.reg .b64 	%SPL;
	.reg .pred 	%p<8>;
	.reg .b32 	%r<33>;
	.reg .b32 	%f<16>;
	.reg .b64 	%rd<22>;

	mov.u64 	%SPL, __local_depot0;
	cvta.local.u64 	%SP, %SPL;
	ld.param.u32 	%r14, [_Z3addiPfS__param_0];
	ld.param.u64 	%rd3, [_Z3addiPfS__param_1];
	ld.param.u64 	%rd4, [_Z3addiPfS__param_2];
	cvta.to.global.u64 	%rd1, %rd4;
	cvta.to.global.u64 	%rd2, %rd3;
	mov.u32 	%r15, %ctaid.x;
	mov.u32 	%r1, %ntid.x;
	mov.u32 	%r16, %tid.x;
	mad.lo.s32 	%r31, %r15, %r1, %r16;
	mov.u32 	%r3, %nctaid.x;
	mul.lo.s32 	%r4, %r1, %r3;
	setp.ne.s32 	%p1, %r31, 0;
	@%p1 bra 	$L__BB0_2;
	add.u64 	%rd5, %SP, 0;
	add.u64 	%rd6, %SPL, 0;
	st.local.v2.u32 	[%rd6], {%r1, %r3};
	mov.u64 	%rd7, $str;
	cvta.global.u64 	%rd8, %rd7;
	{ // callseq 0, 0
	.param .b64 param0;
	st.param.b64 	[param0], %rd8;
	.param .b64 param1;
	st.param.b64 	[param1], %rd5;
	.param .b32 retval0;
	call.uni (retval0), 
	vprintf, 
	(
	param0, 
	param1
	);
	ld.param.b32 	%r17, [retval0];
	} // callseq 0
$L__BB0_2:
	setp.ge.s32 	%p2, %r31, %r14;
	@%p2 bra 	$L__BB0_9;
	add.s32 	%r19, %r31, %r4;
	max.s32 	%r20, %r14, %r19;
	setp.lt.s32 	%p3, %r19, %r14;
	selp.u32 	%r21, 1, 0, %p3;
	add.s32 	%r22, %r19, %r21;
	sub.s32 	%r23, %r20, %r22;
	div.u32 	%r24, %r23, %r4;
	add.s32 	%r5, %r24, %r21;
	and.b32  	%r25, %r5, 3;
	setp.eq.s32 	%p4, %r25, 3;
	@%p4 bra 	$L__BB0_6;
	add.s32 	%r26, %r5, 1;
	and.b32  	%r27, %r26, 3;
	neg.s32 	%r29, %r27;
$L__BB0_5:
	.pragma "nounroll";
	mul.wide.s32 	%rd9, %r31, 4;
	add.s64 	%rd10, %rd1, %rd9;
	add.s64 	%rd11, %rd2, %rd9;
	ld.global.f32 	%f1, [%rd11];
	ld.global.f32 	%f2, [%rd10];
	add.f32 	%f3, %f1, %f2;
	st.global.f32 	[%rd10], %f3;
	add.s32 	%r31, %r31, %r4;
	add.s32 	%r29, %r29, 1;
	setp.ne.s32 	%p5, %r29, 0;
	@%p5 bra 	$L__BB0_5;
$L__BB0_6:
	setp.lt.u32 	%p6, %r5, 3;
	@%p6 bra 	$L__BB0_9;
	mul.wide.s32 	%rd15, %r4, 4;
	shl.b32 	%r28, %r4, 2;
$L__BB0_8:
	mul.wide.s32 	%rd12, %r31, 4;
	add.s64 	%rd13, %rd2, %rd12;
	ld.global.f32 	%f4, [%rd13];
	add.s64 	%rd14, %rd1, %rd12;
	ld.global.f32 	%f5, [%rd14];
	add.f32 	%f6, %f4, %f5;
	st.global.f32 	[%rd14], %f6;
	add.s64 	%rd16, %rd13, %rd15;
	ld.global.f32 	%f7, [%rd16];
	add.s64 	%rd17, %rd14, %rd15;
	ld.global.f32 	%f8, [%rd17];
	add.f32 	%f9, %f7, %f8;
	st.global.f32 	[%rd17], %f9;
	add.s64 	%rd18, %rd16, %rd15;
	ld.global.f32 	%f10, [%rd18];
	add.s64 	%rd19, %rd17, %rd15;
	ld.global.f32 	%f11, [%rd19];
	add.f32 	%f12, %f10, %f11;
	st.global.f32 	[%rd19], %f12;
	add.s64 	%rd20, %rd18, %rd15;
	ld.global.f32 	%f13, [%rd20];
	add.s64 	%rd21, %rd19, %rd15;
	ld.global.f32 	%f14, [%rd21];
	add.f32 	%f15, %f13, %f14;
	st.global.f32 	[%rd21], %f15;
	add.s32 	%r31, %r28, %r31;
	setp.lt.s32 	%p7, %r31, %r14;
	@%p7 bra 	$L__BB0_8;
$L__BB0_9:
	ret;

}


// ===== COMPILED SASS (sm_100) =====

	.target	sm_100

	.elftype	@"ET_EXEC"


//--------------------- .note.nv.tkinfo           --------------------------
	.section	.note.nv.tkinfo,"",@"SHT_NOTE"
	.sectionflags	@"SHF_NOTE_NV_TKINFO"
	.tkinfo
        /*0018*/ 	.word	0x00000002
        /*0030*/ 	.string	""
        /*0030*/ 	.string	"ptxas"
        /*0030*/ 	.string	"Cuda compilation tools, release 13.0, V13.0.88"
        /*0030*/ 	.string	"Build cuda_13.0.r13.0/compiler.36424714_0"
        /*0030*/ 	.string	"-arch sm_100 -m 64 "



//--------------------- .note.nv.cuinfo           --------------------------
	.section	.note.nv.cuinfo,"",@"SHT_NOTE"
	.sectionflags	@"SHF_NOTE_NV_CUINFO"
        /*0018*/ 	.short	0x0002
        /*001a*/ 	.short	0x0064
        /*001c*/ 	.short	0x0082
	.zero		2


//--------------------- .nv.info                  --------------------------
	.section	.nv.info,"",@"SHT_CUDA_INFO"
	.align	4


	//----- nvinfo : EIATTR_REGCOUNT
	.align		4
        /*0000*/ 	.byte	0x04, 0x2f
        /*0002*/ 	.short	(.L_2 - .L_1)
	.align		4
.L_1:
        /*0004*/ 	.word	index@(_Z3addiPfS_)
        /*0008*/ 	.word	0x00000018


	//----- nvinfo : EIATTR_FRAME_SIZE
	.align		4
.L_2:
        /*000c*/ 	.byte	0x04, 0x11
        /*000e*/ 	.short	(.L_4 - .L_3)
	.align		4
.L_3:
        /*0010*/ 	.word	index@(_Z3addiPfS_)
        /*0014*/ 	.word	0x00000008


	//----- nvinfo : EIATTR_MIN_STACK_SIZE
	.align		4
.L_4:
        /*0018*/ 	.byte	0x04, 0x12
        /*001a*/ 	.short	(.L_6 - .L_5)
	.align		4
.L_5:
        /*001c*/ 	.word	index@(_Z3addiPfS_)
        /*0020*/ 	.word	0x00000008
.L_6:


//--------------------- .nv.compat                --------------------------
	.section	.nv.compat,"",@"SHT_CUDA_COMPAT_INFO"
	.align	4
        /*0000*/ 	.byte	0x02, 0x09, 0x00, 0x00, 0x02, 0x02, 0x01, 0x00, 0x02, 0x05, 0x05, 0x00, 0x03, 0x07, 0x01, 0x01
        /*0010*/ 	.byte	0x02, 0x03, 0x00, 0x00, 0x02, 0x06, 0x01, 0x00, 0x04, 0x0b, 0x08, 0x00, 0x09, 0x00, 0x00, 0x00
        /*0020*/ 	.byte	0x00, 0x00, 0x00, 0x00


//--------------------- .nv.info._Z3addiPfS_      --------------------------
	.section	.nv.info._Z3addiPfS_,"",@"SHT_CUDA_INFO"
	.sectionflags	@""
	.align	4


	//----- nvinfo : EIATTR_CUDA_API_VERSION
	.align		4
        /*0000*/ 	.byte	0x04, 0x37
        /*0002*/ 	.short	(.L_8 - .L_7)
.L_7:
        /*0004*/ 	.word	0x00000082


	//----- nvinfo : EIATTR_KPARAM_INFO
	.align		4
.L_8:
        /*0008*/ 	.byte	0x04, 0x17
        /*000a*/ 	.short	(.L_10 - .L_9)
.L_9:
        /*000c*/ 	.word	0x00000000
        /*0010*/ 	.short	0x0002
        /*0012*/ 	.short	0x0010
        /*0014*/ 	.byte	0x00, 0xf5, 0x21, 0x00


	//----- nvinfo : EIATTR_KPARAM_INFO
	.align		4
.L_10:
        /*0018*/ 	.byte	0x04, 0x17
        /*001a*/ 	.short	(.L_12 - .L_11)
.L_11:
        /*001c*/ 	.word	0x00000000
        /*0020*/ 	.short	0x0001
        /*0022*/ 	.short	0x0008
        /*0024*/ 	.byte	0x00, 0xf5, 0x21, 0x00


	//----- nvinfo : EIATTR_KPARAM_INFO
	.align		4
.L_12:
        /*0028*/ 	.byte	0x04, 0x17
        /*002a*/ 	.short	(.L_14 - .L_13)
.L_13:
        /*002c*/ 	.word	0x00000000
        /*0030*/ 	.short	0x0000
        /*0032*/ 	.short	0x0000
        /*0034*/ 	.byte	0x00, 0xf0, 0x11, 0x00


	//----- nvinfo : EIATTR_SPARSE_MMA_MASK
	.align		4
.L_14:
        /*0038*/ 	.byte	0x03, 0x50
        /*003a*/ 	.short	0x0000


	//----- nvinfo : EIATTR_MAXREG_COUNT
	.align		4
        /*003c*/ 	.byte	0x03, 0x1b
        /*003e*/ 	.short	0x00ff


	//----- nvinfo : EIATTR_EXTERNS
	.align		4
        /*0040*/ 	.byte	0x04, 0x0f
        /*0042*/ 	.short	(.L_16 - .L_15)


	//   ....[0]....
	.align		4
.L_15:
        /*0044*/ 	.word	index@(vprintf)


	//----- nvinfo : EIATTR_MERCURY_ISA_VERSION
	.align		4
.L_16:
        /*0048*/ 	.byte	0x03, 0x5f
        /*004a*/ 	.short	0x0101


	//----- nvinfo : EIATTR_VRC_CTA_INIT_COUNT
	.align		4
        /*004c*/ 	.byte	0x02, 0x4a
	.zero		1
	.zero		1


	//----- nvinfo : EIATTR_SYSCALL_OFFSETS
	.align		4
        /*0050*/ 	.byte	0x04, 0x46
        /*0052*/ 	.short	(.L_18 - .L_17)


	//   ....[0]....
.L_17:
        /*0054*/ 	.word	0x00000150


	//----- nvinfo : EIATTR_EXIT_INSTR_OFFSETS
	.align		4
.L_18:
        /*0058*/ 	.byte	0x04, 0x1c
        /*005a*/ 	.short	(.L_20 - .L_19)


	//   ....[0]....
.L_19:
        /*005c*/ 	.word	0x000001a0


	//   ....[1]....
        /*0060*/ 	.word	0x000004d0


	//   ....[2]....
        /*0064*/ 	.word	0x00000710


	//----- nvinfo : EIATTR_CRS_STACK_SIZE
	.align		4
.L_20:
        /*0068*/ 	.byte	0x04, 0x1e
        /*006a*/ 	.short	(.L_22 - .L_21)
.L_21:
        /*006c*/ 	.word	0x00000000


	//----- nvinfo : EIATTR_CBANK_PARAM_SIZE
	.align		4
.L_22:
        /*0070*/ 	.byte	0x03, 0x19
        /*0072*/ 	.short	0x0018


	//----- nvinfo : EIATTR_PARAM_CBANK
	.align		4
        /*0074*/ 	.byte	0x04, 0x0a
        /*0076*/ 	.short	(.L_24 - .L_23)
	.align		4
.L_23:
        /*0078*/ 	.word	index@(.nv.constant0._Z3addiPfS_)
        /*007c*/ 	.short	0x0380
        /*007e*/ 	.short	0x0018


	//----- nvinfo : EIATTR_SW_WAR
	.align		4
.L_24:
        /*0080*/ 	.byte	0x04, 0x36
        /*0082*/ 	.short	(.L_26 - .L_25)
.L_25:
        /*0084*/ 	.word	0x00000008
.L_26:


//--------------------- .nv.callgraph             --------------------------
	.section	.nv.callgraph,"",@"SHT_CUDA_CALLGRAPH"
	.align	4
	.sectionentsize	8
	.align		4
        /*0000*/ 	.word	0x00000000
	.align		4
        /*0004*/ 	.word	0xffffffff
	.align		4
        /*0008*/ 	.word	index@(_Z3addiPfS_)
	.align		4
        /*000c*/ 	.word	index@(vprintf)
	.align		4
        /*0010*/ 	.word	0x00000000
	.align		4
        /*0014*/ 	.word	0xfffffffe
	.align		4
        /*0018*/ 	.word	0x00000000
	.align		4
        /*001c*/ 	.word	0xfffffffd
	.align		4
        /*0020*/ 	.word	0x00000000
	.align		4
        /*0024*/ 	.word	0xfffffffc


//--------------------- .nv.constant4             --------------------------
	.section	.nv.constant4,"a",@progbits
	.align	8
	.align		8
.nv.constant4:
        /*0000*/ 	.dword	vprintf
	.align		8
        /*0008*/ 	.dword	$str


//--------------------- .text._Z3addiPfS_         --------------------------
	.section	.text._Z3addiPfS_,"ax",@progbits
	.align	128
        .global         _Z3addiPfS_
        .type           _Z3addiPfS_,@function
        .size           _Z3addiPfS_,(.L_x_7 - _Z3addiPfS_)
        .other          _Z3addiPfS_,@"STO_CUDA_ENTRY STV_DEFAULT"
_Z3addiPfS_:
.text._Z3addiPfS_:
[----:B------:R-:W0:Y:S01]  /*0000*/  LDC R1, c[0x0][0x37c] ;  /* 0x0000df00ff017b82 */ /* 0x000e220000000800 */
[----:B------:R-:W1:Y:S01]  /*0010*/  S2R R3, SR_TID.X ;  /* 0x0000000000037919 */ /* 0x000e620000002100 */
[----:B------:R-:W2:Y:S06]  /*0020*/  LDCU UR5, c[0x0][0x2fc] ;  /* 0x00005f80ff0577ac */ /* 0x000eac0008000800 */
[----:B------:R-:W1:Y:S01]  /*0030*/  S2UR UR6, SR_CTAID.X ;  /* 0x00000000000679c3 */ /* 0x000e620000002500 */
[----:B0-----:R-:W-:Y:S01]  /*0040*/  VIADD R1, R1, 0xfffffff8 ;  /* 0xfffffff801017836 */ /* 0x001fe20000000000 */
[----:B------:R-:W-:Y:S01]  /*0050*/  BSSY.RECONVERGENT B6, `(.L_x_0) ;  /* 0x0000011000067945 */ /* 0x000fe20003800200 */
[----:B------:R-:W0:Y:S05]  /*0060*/  LDCU UR4, c[0x0][0x2f8] ;  /* 0x00005f00ff0477ac */ /* 0x000e2a0008000800 */
[----:B------:R-:W1:Y:S08]  /*0070*/  LDC R16, c[0x0][0x360] ;  /* 0x0000d800ff107b82 */ /* 0x000e700000000800 */
[----:B------:R-:W3:Y:S01]  /*0080*/  LDC R17, c[0x0][0x370] ;  /* 0x0000dc00ff117b82 */ /* 0x000ee20000000800 */
[----:B0-----:R-:W-:-:S05]  /*0090*/  IADD3 R6, P1, PT, R1, UR4, RZ ;  /* 0x0000000401067c10 */ /* 0x001fca000ff3e0ff */
[----:B--2---:R-:W-:Y:S02]  /*00a0*/  IMAD.X R7, RZ, RZ, UR5, P1 ;  /* 0x00000005ff077e24 */ /* 0x004fe400088e06ff */
[----:B-1----:R-:W-:-:S05]  /*00b0*/  IMAD R18, R16, UR6, R3 ;  /* 0x0000000610127c24 */ /* 0x002fca000f8e0203 */
[----:B------:R-:W-:-:S13]  /*00c0*/  ISETP.NE.AND P0, PT, R18, RZ, PT ;  /* 0x000000ff1200720c */ /* 0x000fda0003f05270 */
[----:B---3--:R-:W-:Y:S05]  /*00d0*/  @P0 BRA `(.L_x_1) ;  /* 0x0000000000200947 */ /* 0x008fea0003800000 */
[----:B------:R-:W-:Y:S01]  /*00e0*/  MOV R0, 0x0 ;  /* 0x0000000000007802 */ /* 0x000fe20000000f00 */
[----:B------:R0:W-:Y:S01]  /*00f0*/  STL.64 [R1], R16 ;  /* 0x0000001001007387 */ /* 0x0001e20000100a00 */
[----:B------:R-:W1:Y:S02]  /*0100*/  LDCU.64 UR4, c[0x4][0x8] ;  /* 0x01000100ff0477ac */ /* 0x000e640008000a00 */
[----:B------:R0:W2:Y:S01]  /*0110*/  LDC.64 R2, c[0x4][R0] ;  /* 0x0100000000027b82 */ /* 0x0000a20000000a00 */
[----:B-1----:R-:W-:Y:S01]  /*0120*/  IMAD.U32 R4, RZ, RZ, UR4 ;  /* 0x00000004ff047e24 */ /* 0x002fe2000f8e00ff */
[----:B0-----:R-:W-:-:S07]  /*0130*/  MOV R5, UR5 ;  /* 0x0000000500057c02 */ /* 0x001fce0008000f00 */
[----:B------:R-:W-:-:S07]  /*0140*/  LEPC R20, `(.L_x_1) ;  /* 0x000000001014794e */ /* 0x000fce0000000000 */
[----:B--2---:R-:W-:Y:S05]  /*0150*/  CALL.ABS.NOINC R2 ;  /* 0x0000000002007343 */ /* 0x004fea0003c00000 */
.L_x_1:
[----:B------:R-:W-:Y:S05]  /*0160*/  BSYNC.RECONVERGENT B6 ;  /* 0x0000000000067941 */ /* 0x000fea0003800200 */
.L_x_0:
[----:B------:R-:W0:Y:S01]  /*0170*/  LDC R3, c[0x0][0x380] ;  /* 0x0000e000ff037b82 */ /* 0x000e220000000800 */
[----:B------:R-:W-:Y:S01]  /*0180*/  IMAD R17, R16, R17, RZ ;  /* 0x0000001110117224 */ /* 0x000fe200078e02ff */
[----:B0-----:R-:W-:-:S13]  /*0190*/  ISETP.GE.AND P0, PT, R18, R3, PT ;  /* 0x000000031200720c */ /* 0x001fda0003f06270 */
[----:B------:R-:W-:Y:S05]  /*01a0*/  @P0 EXIT ;  /* 0x000000000000094d */ /* 0x000fea0003800000 */
[----:B------:R-:W0:Y:S01]  /*01b0*/  I2F.U32.RP R6, R17 ;  /* 0x0000001100067306 */ /* 0x000e220000209000 */
[----:B------:R-:W-:Y:S01]  /*01c0*/  IADD3 R0, PT, PT, R18, R17, RZ ;  /* 0x0000001112007210 */ /* 0x000fe20007ffe0ff */
[----:B------:R-:W1:Y:S01]  /*01d0*/  LDC.64 R14, c[0x0][0x358] ;  /* 0x0000d600ff0e7b82 */ /* 0x000e620000000a00 */
[----:B------:R-:W-:Y:S01]  /*01e0*/  ISETP.NE.U32.AND P2, PT, R17, RZ, PT ;  /* 0x000000ff1100720c */ /* 0x000fe20003f45070 */
[----:B------:R-:W-:Y:S01]  /*01f0*/  BSSY.RECONVERGENT B0, `(.L_x_2) ;  /* 0x000002d000007945 */ /* 0x000fe20003800200 */
[CC--:B------:R-:W-:Y:S02]  /*0200*/  ISETP.GE.AND P0, PT, R0.reuse, R3.reuse, PT ;  /* 0x000000030000720c */ /* 0x0c0fe40003f06270 */
[----:B------:R-:W-:Y:S01]  /*0210*/  VIMNMX R7, PT, PT, R0, R3, !PT ;  /* 0x0000000300077248 */ /* 0x000fe20007fe0100 */
[----:B0-----:R-:W0:Y:S02]  /*0220*/  MUFU.RCP R6, R6 ;  /* 0x0000000600067308 */ /* 0x001e240000001000 */
[----:B0-----:R-:W-:-:S06]  /*0230*/  VIADD R4, R6, 0xffffffe ;  /* 0x0ffffffe06047836 */ /* 0x001fcc0000000000 */
[----:B------:R0:W2:Y:S02]  /*0240*/  F2I.FTZ.U32.TRUNC.NTZ R5, R4 ;  /* 0x0000000400057305 */ /* 0x0000a4000021f000 */
[----:B0-----:R-:W-:Y:S02]  /*0250*/  IMAD.MOV.U32 R4, RZ, RZ, RZ ;  /* 0x000000ffff047224 */ /* 0x001fe400078e00ff */
[----:B--2---:R-:W-:-:S04]  /*0260*/  IMAD.MOV R2, RZ, RZ, -R5 ;  /* 0x000000ffff027224 */ /* 0x004fc800078e0a05 */
[----:B------:R-:W-:Y:S01]  /*0270*/  IMAD R9, R2, R17, RZ ;  /* 0x0000001102097224 */ /* 0x000fe200078e02ff */
[----:B------:R-:W-:-:S03]  /*0280*/  SEL R2, RZ, 0x1, P0 ;  /* 0x00000001ff027807 */ /* 0x000fc60000000000 */
[----:B------:R-:W-:Y:S01]  /*0290*/  IMAD.HI.U32 R5, R5, R9, R4 ;  /* 0x0000000905057227 */ /* 0x000fe200078e0004 */
[----:B------:R-:W-:-:S05]  /*02a0*/  IADD3 R0, PT, PT, R7, -R0, -R2 ;  /* 0x8000000007007210 */ /* 0x000fca0007ffe802 */
[----:B------:R-:W-:-:S04]  /*02b0*/  IMAD.HI.U32 R5, R5, R0, RZ ;  /* 0x0000000005057227 */ /* 0x000fc800078e00ff */
[----:B------:R-:W-:-:S04]  /*02c0*/  IMAD.MOV R4, RZ, RZ, -R5 ;  /* 0x000000ffff047224 */ /* 0x000fc800078e0a05 */
[----:B------:R-:W-:-:S05]  /*02d0*/  IMAD R0, R17, R4, R0 ;  /* 0x0000000411007224 */ /* 0x000fca00078e0200 */
[----:B------:R-:W-:-:S13]  /*02e0*/  ISETP.GE.U32.AND P0, PT, R0, R17, PT ;  /* 0x000000110000720c */ /* 0x000fda0003f06070 */
[----:B------:R-:W-:Y:S01]  /*02f0*/  @P0 IADD3 R0, PT, PT, R0, -R17, RZ ;  /* 0x8000001100000210 */ /* 0x000fe20007ffe0ff */
[----:B------:R-:W-:-:S03]  /*0300*/  @P0 VIADD R5, R5, 0x1 ;  /* 0x0000000105050836 */ /* 0x000fc60000000000 */
[----:B------:R-:W-:-:S13]  /*0310*/  ISETP.GE.U32.AND P1, PT, R0, R17, PT ;  /* 0x000000110000720c */ /* 0x000fda0003f26070 */
[----:B------:R-:W-:Y:S01]  /*0320*/  @P1 VIADD R5, R5, 0x1 ;  /* 0x0000000105051836 */ /* 0x000fe20000000000 */
[----:B------:R-:W-:-:S04]  /*0330*/  @!P2 LOP3.LUT R5, RZ, R17, RZ, 0x33, !PT ;  /* 0x00000011ff05a212 */ /* 0x000fc800078e33ff */
[----:B------:R-:W-:-:S04]  /*0340*/  IADD3 R0, PT, PT, R2, R5, RZ ;  /* 0x0000000502007210 */ /* 0x000fc80007ffe0ff */
[C---:B------:R-:W-:Y:S02]  /*0350*/  LOP3.LUT R2, R0.reuse, 0x3, RZ, 0xc0, !PT ;  /* 0x0000000300027812 */ /* 0x040fe400078ec0ff */
[----:B------:R-:W-:Y:S02]  /*0360*/  ISETP.GE.U32.AND P1, PT, R0, 0x3, PT ;  /* 0x000000030000780c */ /* 0x000fe40003f26070 */
[----:B------:R-:W-:-:S13]  /*0370*/  ISETP.NE.AND P0, PT, R2, 0x3, PT ;  /* 0x000000030200780c */ /* 0x000fda0003f05270 */
[----:B-1----:R-:W-:Y:S05]  /*0380*/  @!P0 BRA `(.L_x_3) ;  /* 0x00000000004c8947 */ /* 0x002fea0003800000 */
[----:B------:R-:W0:Y:S01]  /*0390*/  LDC.64 R4, c[0x0][0x390] ;  /* 0x0000e400ff047b82 */ /* 0x000e220000000a00 */
[----:B------:R-:W-:-:S05]  /*03a0*/  VIADD R0, R0, 0x1 ;  /* 0x0000000100007836 */ /* 0x000fca0000000000 */
[----:B------:R-:W-:Y:S02]  /*03b0*/  LOP3.LUT R0, R0, 0x3, RZ, 0xc0, !PT ;  /* 0x0000000300007812 */ /* 0x000fe400078ec0ff */
[----:B------:R-:W1:Y:S03]  /*03c0*/  LDC.64 R6, c[0x0][0x388] ;  /* 0x0000e200ff067b82 */ /* 0x000e660000000a00 */
[----:B------:R-:W-:-:S07]  /*03d0*/  IMAD.MOV R0, RZ, RZ, -R0 ;  /* 0x000000ffff007224 */ /* 0x000fce00078e0a00 */
.L_x_4:
[----:B------:R-:W-:Y:S01]  /*03e0*/  R2UR UR4, R14 ;  /* 0x000000000e0472ca */ /* 0x000fe200000e0000 */
[----:B-1----:R-:W-:Y:S01]  /*03f0*/  IMAD.WIDE R10, R18, 0x4, R6 ;  /* 0x00000004120a7825 */ /* 0x002fe200078e0206 */
[C---:B------:R-:W-:Y:S02]  /*0400*/  R2UR UR5, R15.reuse ;  /* 0x000000000f0572ca */ /* 0x040fe400000e0000 */
[----:B------:R-:W-:Y:S01]  /*0410*/  R2UR UR6, R14 ;  /* 0x000000000e0672ca */ /* 0x000fe200000e0000 */
[----:B0-2---:R-:W-:Y:S01]  /*0420*/  IMAD.WIDE R8, R18, 0x4, R4 ;  /* 0x0000000412087825 */ /* 0x005fe200078e0204 */
[----:B------:R-:W-:-:S09]  /*0430*/  R2UR UR7, R15 ;  /* 0x000000000f0772ca */ /* 0x000fd200000e0000 */
[----:B------:R-:W2:Y:S04]  /*0440*/  LDG.E R10, desc[UR4][R10.64] ;  /* 0x000000040a0a7981 */ /* 0x000ea8000c1e1900 */
[----:B------:R-:W2:Y:S01]  /*0450*/  LDG.E R13, desc[UR6][R8.64] ;  /* 0x00000006080d7981 */ /* 0x000ea2000c1e1900 */
[----:B------:R-:W-:Y:S01]  /*0460*/  IADD3 R0, PT, PT, R0, 0x1, RZ ;  /* 0x0000000100007810 */ /* 0x000fe20007ffe0ff */
[----:B------:R-:W-:-:S03]  /*0470*/  IMAD.IADD R18, R18, 0x1, R17 ;  /* 0x0000000112127824 */ /* 0x000fc600078e0211 */
[----:B------:R-:W-:Y:S01]  /*0480*/  ISETP.NE.AND P0, PT, R0, RZ, PT ;  /* 0x000000ff0000720c */ /* 0x000fe20003f05270 */
[----:B--2---:R-:W-:-:S05]  /*0490*/  FADD R13, R10, R13 ;  /* 0x0000000d0a0d7221 */ /* 0x004fca0000000000 */
[----:B------:R2:W-:Y:S07]  /*04a0*/  STG.E desc[UR4][R8.64], R13 ;  /* 0x0000000d08007986 */ /* 0x0005ee000c101904 */
[----:B------:R-:W-:Y:S05]  /*04b0*/  @P0 BRA `(.L_x_4) ;  /* 0xfffffffc00c80947 */ /* 0x000fea000383ffff */
.L_x_3:
[----:B------:R-:W-:Y:S05]  /*04c0*/  BSYNC.RECONVERGENT B0 ;  /* 0x0000000000007941 */ /* 0x000fea0003800200 */
.L_x_2:
[----:B------:R-:W-:Y:S05]  /*04d0*/  @!P1 EXIT ;  /* 0x000000000000994d */ /* 0x000fea0003800000 */
.L_x_5:
[----:B------:R-:W2:Y:S01]  /*04e0*/  LDC.64 R4, c[0x0][0x388] ;  /* 0x0000e200ff047b82 */ /* 0x000ea20000000a00 */
[C---:B------:R-:W-:Y:S02]  /*04f0*/  R2UR UR4, R14.reuse ;  /* 0x000000000e0472ca */ /* 0x040fe400000e0000 */
[C---:B------:R-:W-:Y:S02]  /*0500*/  R2UR UR5, R15.reuse ;  /* 0x000000000f0572ca */ /* 0x040fe400000e0000 */
[----:B------:R-:W-:Y:S02]  /*0510*/  R2UR UR6, R14 ;  /* 0x000000000e0672ca */ /* 0x000fe400000e0000 */
[----:B------:R-:W-:Y:S01]  /*0520*/  R2UR UR7, R15 ;  /* 0x000000000f0772ca */ /* 0x000fe200000e0000 */
[----:B0-----:R-:W0:Y:S01]  /*0530*/  LDC.64 R6, c[0x0][0x390] ;  /* 0x0000e400ff067b82 */ /* 0x001e220000000a00 */
[----:B--2---:R-:W-:-:S07]  /*0540*/  IMAD.WIDE R8, R18, 0x4, R4 ;  /* 0x0000000412087825 */ /* 0x004fce00078e0204 */
[----:B------:R-:W2:Y:S01]  /*0550*/  LDG.E R0, desc[UR4][R8.64] ;  /* 0x0000000408007981 */ /* 0x000ea2000c1e1900 */
[----:B0-----:R-:W-:-:S05]  /*0560*/  IMAD.WIDE R12, R18, 0x4, R6 ;  /* 0x00000004120c7825 */ /* 0x001fca00078e0206 */
[----:B------:R-:W2:Y:S01]  /*0570*/  LDG.E R5, desc[UR6][R12.64] ;  /* 0x000000060c057981 */ /* 0x000ea2000c1e1900 */
[----:B------:R-:W-:Y:S02]  /*0580*/  R2UR UR8, R14 ;  /* 0x000000000e0872ca */ /* 0x000fe400000e0000 */
[----:B------:R-:W-:Y:S01]  /*0590*/  R2UR UR9, R15 ;  /* 0x000000000f0972ca */ /* 0x000fe200000e0000 */
[----:B------:R-:W-:-:S04]  /*05a0*/  IMAD.WIDE R6, R17, 0x4, R12 ;  /* 0x0000000411067825 */ /* 0x000fc800078e020c */
[----:B--2---:R-:W-:Y:S01]  /*05b0*/  FADD R19, R0, R5 ;  /* 0x0000000500137221 */ /* 0x004fe20000000000 */
[----:B------:R-:W-:-:S04]  /*05c0*/  IMAD.WIDE R4, R17, 0x4, R8 ;  /* 0x0000000411047825 */ /* 0x000fc800078e0208 */
[----:B------:R0:W-:Y:S04]  /*05d0*/  STG.E desc[UR4][R12.64], R19 ;  /* 0x000000130c007986 */ /* 0x0001e8000c101904 */
[----:B------:R-:W2:Y:S04]  /*05e0*/  LDG.E R0, desc[UR6][R4.64] ;  /* 0x0000000604007981 */ /* 0x000ea8000c1e1900 */
[----:B------:R-:W2:Y:S01]  /*05f0*/  LDG.E R11, desc[UR8][R6.64] ;  /* 0x00000008060b7981 */ /* 0x000ea2000c1e1900 */
[----:B------:R-:W-:-:S04]  /*0600*/  IMAD.WIDE R8, R17, 0x4, R4 ;  /* 0x0000000411087825 */ /* 0x000fc800078e0204 */
[----:B--2---:R-:W-:Y:S01]  /*0610*/  FADD R21, R0, R11 ;  /* 0x0000000b00157221 */ /* 0x004fe20000000000 */
[----:B------:R-:W-:-:S04]  /*0620*/  IMAD.WIDE R10, R17, 0x4, R6 ;  /* 0x00000004110a7825 */ /* 0x000fc800078e0206 */
[----:B------:R1:W-:Y:S04]  /*0630*/  STG.E desc[UR4][R6.64], R21 ;  /* 0x0000001506007986 */ /* 0x0003e8000c101904 */
[----:B------:R-:W2:Y:S04]  /*0640*/  LDG.E R0, desc[UR6][R8.64] ;  /* 0x0000000608007981 */ /* 0x000ea8000c1e1900 */
[----:B0-----:R-:W2:Y:S01]  /*0650*/  LDG.E R13, desc[UR8][R10.64] ;  /* 0x000000080a0d7981 */ /* 0x001ea2000c1e1900 */
[C---:B------:R-:W-:Y:S01]  /*0660*/  IMAD.WIDE R4, R17.reuse, 0x4, R8 ;  /* 0x0000000411047825 */ /* 0x040fe200078e0208 */
[----:B------:R-:W-:-:S03]  /*0670*/  LEA R18, R17, R18, 0x2 ;  /* 0x0000001211127211 */ /* 0x000fc600078e10ff */
[----:B--2---:R-:W-:Y:S01]  /*0680*/  FADD R19, R0, R13 ;  /* 0x0000000d00137221 */ /* 0x004fe20000000000 */
[----:B------:R-:W-:-:S04]  /*0690*/  IMAD.WIDE R12, R17, 0x4, R10 ;  /* 0x00000004110c7825 */ /* 0x000fc800078e020a */
[----:B------:R0:W-:Y:S04]  /*06a0*/  STG.E desc[UR4][R10.64], R19 ;  /* 0x000000130a007986 */ /* 0x0001e8000c101904 */
[----:B------:R-:W2:Y:S04]  /*06b0*/  LDG.E R4, desc[UR6][R4.64] ;  /* 0x0000000604047981 */ /* 0x000ea8000c1e1900 */
[----:B-1----:R-:W2:Y:S01]  /*06c0*/  LDG.E R7, desc[UR8][R12.64] ;  /* 0x000000080c077981 */ /* 0x002ea2000c1e1900 */
[----:B------:R-:W-:Y:S01]  /*06d0*/  ISETP.GE.AND P0, PT, R18, R3, PT ;  /* 0x000000031200720c */ /* 0x000fe20003f06270 */
[----:B--2---:R-:W-:-:S05]  /*06e0*/  FADD R7, R4, R7 ;  /* 0x0000000704077221 */ /* 0x004fca0000000000 */
[----:B------:R0:W-:Y:S07]  /*06f0*/  STG.E desc[UR4][R12.64], R7 ;  /* 0x000000070c007986 */ /* 0x0001ee000c101904 */
[----:B------:R-:W-:Y:S05]  /*0700*/  @!P0 BRA `(.L_x_5) ;  /* 0xfffffffc00748947 */ /* 0x000fea000383ffff */
[----:B------:R-:W-:Y:S05]  /*0710*/  EXIT ;  /* 0x000000000000794d */ /* 0x000fea0003800000 */
.L_x_6:
[----:B------:R-:W-:-:S00]  /*0720*/  BRA `(.L_x_6) ;  /* 0xfffffffc00fc7947 */ /* 0x000fc0000383ffff */
[----:B------:R-:W-:-:S00]  /*0730*/  NOP ;  /* 0x0000000000007918 */ /* 0x000fc00000000000 */
        /* <DEDUP_REMOVED lines=12> */
.L_x_7:


//--------------------- .nv.global.init           --------------------------
	.section	.nv.global.init,"aw",@progbits
.nv.global.init:
	.type		$str,@object
	.size		$str,(.L_0 - $str)
$str:
        /*0000*/ 	.byte	0x25, 0x64, 0x20, 0x25, 0x64, 0x00
.L_0:


//--------------------- .nv.shared.reserved.0     --------------------------
	.section	.nv.shared.reserved.0,"aw",@nobits
	.weak		__nv_reservedSMEM_offset_0_alias
	.size		__nv_reservedSMEM_offset_0_alias, 0, 64
	.other		__nv_reservedSMEM_offset_0_alias,@"STO_CUDA_RESERVED_SHARED STV_DEFAULT"
__nv_reservedSMEM_offset_0_alias:
	.zero		0
	.zero		64


//--------------------- .nv.constant0._Z3addiPfS_ --------------------------
	.section	.nv.constant0._Z3addiPfS_,"a",@progbits
	.sectionflags	@""
	.align	4
.nv.constant0._Z3addiPfS_:
	.zero		920


//--------------------- SYMBOLS --------------------------

	.type		.nv.reservedSmem.offset0,@object
	.size		.nv.reservedSmem.offset0,0x4
	.type		vprintf,@function
